//
// Generated by NVIDIA NVVM Compiler
//
// Compiler Build ID: CL-36424714
// Cuda compilation tools, release 13.0, V13.0.88
// Based on NVVM 20.0.0
//

.version 9.0
.target sm_100
.address_size 64

	// .globl	_Z27check_cache_validity_kernelPiiPKfS1_PKiS3_fi

.visible .entry _Z27check_cache_validity_kernelPiiPKfS1_PKiS3_fi(
	.param .u64 .ptr .align 1 _Z27check_cache_validity_kernelPiiPKfS1_PKiS3_fi_param_0,
	.param .u32 _Z27check_cache_validity_kernelPiiPKfS1_PKiS3_fi_param_1,
	.param .u64 .ptr .align 1 _Z27check_cache_validity_kernelPiiPKfS1_PKiS3_fi_param_2,
	.param .u64 .ptr .align 1 _Z27check_cache_validity_kernelPiiPKfS1_PKiS3_fi_param_3,
	.param .u64 .ptr .align 1 _Z27check_cache_validity_kernelPiiPKfS1_PKiS3_fi_param_4,
	.param .u64 .ptr .align 1 _Z27check_cache_validity_kernelPiiPKfS1_PKiS3_fi_param_5,
	.param .f32 _Z27check_cache_validity_kernelPiiPKfS1_PKiS3_fi_param_6,
	.param .u32 _Z27check_cache_validity_kernelPiiPKfS1_PKiS3_fi_param_7
)
{
	.reg .pred 	%p<5>;
	.reg .b32 	%r<14>;
	.reg .b32 	%f<14>;
	.reg .b64 	%rd<18>;

	ld.param.u64 	%rd6, [_Z27check_cache_validity_kernelPiiPKfS1_PKiS3_fi_param_0];
	ld.param.u32 	%r3, [_Z27check_cache_validity_kernelPiiPKfS1_PKiS3_fi_param_1];
	ld.param.u64 	%rd2, [_Z27check_cache_validity_kernelPiiPKfS1_PKiS3_fi_param_2];
	ld.param.u64 	%rd3, [_Z27check_cache_validity_kernelPiiPKfS1_PKiS3_fi_param_3];
	ld.param.u64 	%rd4, [_Z27check_cache_validity_kernelPiiPKfS1_PKiS3_fi_param_4];
	ld.param.u64 	%rd5, [_Z27check_cache_validity_kernelPiiPKfS1_PKiS3_fi_param_5];
	ld.param.f32 	%f1, [_Z27check_cache_validity_kernelPiiPKfS1_PKiS3_fi_param_6];
	ld.param.u32 	%r2, [_Z27check_cache_validity_kernelPiiPKfS1_PKiS3_fi_param_7];
	cvta.to.global.u64 	%rd1, %rd6;
	mov.u32 	%r4, %ctaid.x;
	mov.u32 	%r5, %ntid.x;
	mov.u32 	%r6, %tid.x;
	mad.lo.s32 	%r1, %r4, %r5, %r6;
	setp.ge.s32 	%p1, %r1, %r3;
	@%p1 bra 	$L__BB0_6;
	atom.relaxed.global.cas.b32 	%r7, [%rd1], 1, 1;
	setp.eq.s32 	%p2, %r7, 1;
	@%p2 bra 	$L__BB0_6;
	cvta.to.global.u64 	%rd7, %rd4;
	mul.wide.s32 	%rd8, %r1, 4;
	add.s64 	%rd9, %rd7, %rd8;
	ld.global.nc.u32 	%r8, [%rd9];
	cvta.to.global.u64 	%rd10, %rd5;
	add.s64 	%rd11, %rd10, %rd8;
	ld.global.nc.u32 	%r9, [%rd11];
	setp.eq.s32 	%p3, %r8, %r9;
	@%p3 bra 	$L__BB0_4;
	atom.relaxed.global.cas.b32 	%r10, [%rd1], 0, 1;
	bra.uni 	$L__BB0_6;
$L__BB0_4:
	mul.lo.s32 	%r11, %r2, %r1;
	cvta.to.global.u64 	%rd12, %rd2;
	mul.wide.s32 	%rd13, %r11, 4;
	add.s64 	%rd14, %rd12, %rd13;
	ld.global.nc.f32 	%f2, [%rd14];
	shl.b32 	%r12, %r1, 2;
	cvta.to.global.u64 	%rd15, %rd3;
	mul.wide.s32 	%rd16, %r12, 4;
	add.s64 	%rd17, %rd15, %rd16;
	ld.global.nc.f32 	%f3, [%rd17];
	sub.f32 	%f4, %f2, %f3;
	ld.global.nc.f32 	%f5, [%rd14+4];
	ld.global.nc.f32 	%f6, [%rd17+4];
	sub.f32 	%f7, %f5, %f6;
	ld.global.nc.f32 	%f8, [%rd14+8];
	ld.global.nc.f32 	%f9, [%rd17+8];
	sub.f32 	%f10, %f8, %f9;
	mul.f32 	%f11, %f7, %f7;
	fma.rn.f32 	%f12, %f4, %f4, %f11;
	fma.rn.f32 	%f13, %f10, %f10, %f12;
	setp.leu.f32 	%p4, %f13, %f1;
	@%p4 bra 	$L__BB0_6;
	atom.relaxed.global.cas.b32 	%r13, [%rd1], 0, 1;
$L__BB0_6:
	ret;

}
	// .globl	_Z17find_edges_kernelPiiifbiiiiPKiS1_S1_S1_PKfS3_S_S_S_S_
.visible .entry _Z17find_edges_kernelPiiifbiiiiPKiS1_S1_S1_PKfS3_S_S_S_S_(
	.param .u64 .ptr .align 1 _Z17find_edges_kernelPiiifbiiiiPKiS1_S1_S1_PKfS3_S_S_S_S__param_0,
	.param .u32 _Z17find_edges_kernelPiiifbiiiiPKiS1_S1_S1_PKfS3_S_S_S_S__param_1,
	.param .u32 _Z17find_edges_kernelPiiifbiiiiPKiS1_S1_S1_PKfS3_S_S_S_S__param_2,
	.param .f32 _Z17find_edges_kernelPiiifbiiiiPKiS1_S1_S1_PKfS3_S_S_S_S__param_3,
	.param .u8 _Z17find_edges_kernelPiiifbiiiiPKiS1_S1_S1_PKfS3_S_S_S_S__param_4,
	.param .u32 _Z17find_edges_kernelPiiifbiiiiPKiS1_S1_S1_PKfS3_S_S_S_S__param_5,
	.param .u32 _Z17find_edges_kernelPiiifbiiiiPKiS1_S1_S1_PKfS3_S_S_S_S__param_6,
	.param .u32 _Z17find_edges_kernelPiiifbiiiiPKiS1_S1_S1_PKfS3_S_S_S_S__param_7,
	.param .u32 _Z17find_edges_kernelPiiifbiiiiPKiS1_S1_S1_PKfS3_S_S_S_S__param_8,
	.param .u64 .ptr .align 1 _Z17find_edges_kernelPiiifbiiiiPKiS1_S1_S1_PKfS3_S_S_S_S__param_9,
	.param .u64 .ptr .align 1 _Z17find_edges_kernelPiiifbiiiiPKiS1_S1_S1_PKfS3_S_S_S_S__param_10,
	.param .u64 .ptr .align 1 _Z17find_edges_kernelPiiifbiiiiPKiS1_S1_S1_PKfS3_S_S_S_S__param_11,
	.param .u64 .ptr .align 1 _Z17find_edges_kernelPiiifbiiiiPKiS1_S1_S1_PKfS3_S_S_S_S__param_12,
	.param .u64 .ptr .align 1 _Z17find_edges_kernelPiiifbiiiiPKiS1_S1_S1_PKfS3_S_S_S_S__param_13,
	.param .u64 .ptr .align 1 _Z17find_edges_kernelPiiifbiiiiPKiS1_S1_S1_PKfS3_S_S_S_S__param_14,
	.param .u64 .ptr .align 1 _Z17find_edges_kernelPiiifbiiiiPKiS1_S1_S1_PKfS3_S_S_S_S__param_15,
	.param .u64 .ptr .align 1 _Z17find_edges_kernelPiiifbiiiiPKiS1_S1_S1_PKfS3_S_S_S_S__param_16,
	.param .u64 .ptr .align 1 _Z17find_edges_kernelPiiifbiiiiPKiS1_S1_S1_PKfS3_S_S_S_S__param_17,
	.param .u64 .ptr .align 1 _Z17find_edges_kernelPiiifbiiiiPKiS1_S1_S1_PKfS3_S_S_S_S__param_18
)
{
	.reg .pred 	%p<11>;
	.reg .b32 	%r<19>;
	.reg .b32 	%f<14>;
	.reg .b64 	%rd<41>;

	ld.param.u32 	%r10, [_Z17find_edges_kernelPiiifbiiiiPKiS1_S1_S1_PKfS3_S_S_S_S__param_1];
	ld.param.u32 	%r5, [_Z17find_edges_kernelPiiifbiiiiPKiS1_S1_S1_PKfS3_S_S_S_S__param_2];
	ld.param.f32 	%f1, [_Z17find_edges_kernelPiiifbiiiiPKiS1_S1_S1_PKfS3_S_S_S_S__param_3];
	ld.param.u32 	%r6, [_Z17find_edges_kernelPiiifbiiiiPKiS1_S1_S1_PKfS3_S_S_S_S__param_5];
	ld.param.u32 	%r7, [_Z17find_edges_kernelPiiifbiiiiPKiS1_S1_S1_PKfS3_S_S_S_S__param_6];
	ld.param.u32 	%r8, [_Z17find_edges_kernelPiiifbiiiiPKiS1_S1_S1_PKfS3_S_S_S_S__param_7];
	ld.param.u32 	%r9, [_Z17find_edges_kernelPiiifbiiiiPKiS1_S1_S1_PKfS3_S_S_S_S__param_8];
	ld.param.u64 	%rd2, [_Z17find_edges_kernelPiiifbiiiiPKiS1_S1_S1_PKfS3_S_S_S_S__param_9];
	ld.param.u64 	%rd3, [_Z17find_edges_kernelPiiifbiiiiPKiS1_S1_S1_PKfS3_S_S_S_S__param_10];
	ld.param.u64 	%rd4, [_Z17find_edges_kernelPiiifbiiiiPKiS1_S1_S1_PKfS3_S_S_S_S__param_11];
	ld.param.u64 	%rd5, [_Z17find_edges_kernelPiiifbiiiiPKiS1_S1_S1_PKfS3_S_S_S_S__param_12];
	ld.param.u64 	%rd7, [_Z17find_edges_kernelPiiifbiiiiPKiS1_S1_S1_PKfS3_S_S_S_S__param_14];
	ld.param.u64 	%rd9, [_Z17find_edges_kernelPiiifbiiiiPKiS1_S1_S1_PKfS3_S_S_S_S__param_16];
	ld.param.u64 	%rd10, [_Z17find_edges_kernelPiiifbiiiiPKiS1_S1_S1_PKfS3_S_S_S_S__param_17];
	ld.param.u64 	%rd11, [_Z17find_edges_kernelPiiifbiiiiPKiS1_S1_S1_PKfS3_S_S_S_S__param_18];
	mov.u32 	%r11, %ctaid.x;
	mov.u32 	%r12, %ntid.x;
	mov.u32 	%r13, %tid.x;
	mad.lo.s32 	%r1, %r11, %r12, %r13;
	setp.ge.s32 	%p1, %r1, %r10;
	@%p1 bra 	$L__BB1_5;
	cvta.to.global.u64 	%rd12, %rd2;
	cvta.to.global.u64 	%rd13, %rd3;
	mul.wide.s32 	%rd14, %r1, 4;
	add.s64 	%rd15, %rd12, %rd14;
	ld.global.nc.u32 	%r2, [%rd15];
	add.s64 	%rd16, %rd13, %rd14;
	ld.global.nc.u32 	%r14, [%rd16];
	setp.ge.s32 	%p2, %r2, %r8;
	setp.ge.s32 	%p3, %r14, %r9;
	or.pred  	%p4, %p2, %p3;
	setp.lt.s32 	%p5, %r2, 0;
	or.pred  	%p6, %p5, %p4;
	setp.lt.s32 	%p7, %r14, 0;
	or.pred  	%p8, %p6, %p7;
	@%p8 bra 	$L__BB1_5;
	ld.param.u64 	%rd39, [_Z17find_edges_kernelPiiifbiiiiPKiS1_S1_S1_PKfS3_S_S_S_S__param_13];
	mul.lo.s32 	%r15, %r2, %r6;
	cvta.to.global.u64 	%rd17, %rd39;
	mul.wide.s32 	%rd18, %r15, 4;
	add.s64 	%rd19, %rd17, %rd18;
	mul.lo.s32 	%r16, %r14, %r7;
	cvta.to.global.u64 	%rd20, %rd7;
	mul.wide.s32 	%rd21, %r16, 4;
	add.s64 	%rd22, %rd20, %rd21;
	ld.global.nc.f32 	%f2, [%rd19];
	ld.global.nc.f32 	%f3, [%rd22];
	sub.f32 	%f4, %f2, %f3;
	ld.global.nc.f32 	%f5, [%rd19+4];
	ld.global.nc.f32 	%f6, [%rd22+4];
	sub.f32 	%f7, %f5, %f6;
	ld.global.nc.f32 	%f8, [%rd19+8];
	ld.global.nc.f32 	%f9, [%rd22+8];
	sub.f32 	%f10, %f8, %f9;
	mul.f32 	%f11, %f7, %f7;
	fma.rn.f32 	%f12, %f4, %f4, %f11;
	fma.rn.f32 	%f13, %f10, %f10, %f12;
	setp.geu.f32 	%p9, %f13, %f1;
	@%p9 bra 	$L__BB1_5;
	ld.param.u64 	%rd38, [_Z17find_edges_kernelPiiifbiiiiPKiS1_S1_S1_PKfS3_S_S_S_S__param_0];
	cvta.to.global.u64 	%rd23, %rd38;
	atom.global.add.u32 	%r4, [%rd23], 1;
	setp.ge.s32 	%p10, %r4, %r5;
	@%p10 bra 	$L__BB1_5;
	ld.param.u64 	%rd40, [_Z17find_edges_kernelPiiifbiiiiPKiS1_S1_S1_PKfS3_S_S_S_S__param_15];
	cvta.to.global.u64 	%rd24, %rd40;
	mul.wide.s32 	%rd25, %r4, 4;
	add.s64 	%rd26, %rd24, %rd25;
	st.global.u32 	[%rd26], %r2;
	cvta.to.global.u64 	%rd27, %rd9;
	add.s64 	%rd28, %rd27, %rd25;
	st.global.u32 	[%rd28], %r14;
	cvta.to.global.u64 	%rd29, %rd4;
	add.s64 	%rd31, %rd29, %rd14;
	ld.global.nc.u32 	%r17, [%rd31];
	cvta.to.global.u64 	%rd32, %rd10;
	add.s64 	%rd33, %rd32, %rd25;
	st.global.u32 	[%rd33], %r17;
	cvta.to.global.u64 	%rd34, %rd5;
	add.s64 	%rd35, %rd34, %rd14;
	ld.global.nc.u32 	%r18, [%rd35];
	cvta.to.global.u64 	%rd36, %rd11;
	add.s64 	%rd37, %rd36, %rd25;
	st.global.u32 	[%rd37], %r18;
$L__BB1_5:
	ret;

}


// ===== COMPILED SASS (sm_100) =====

	.target	sm_100

	.elftype	@"ET_EXEC"


//--------------------- .note.nv.tkinfo           --------------------------
	.section	.note.nv.tkinfo,"",@"SHT_NOTE"
	.sectionflags	@"SHF_NOTE_NV_TKINFO"
	.tkinfo
        /*0018*/ 	.word	0x00000002
        /*0030*/ 	.string	""
        /*0030*/ 	.string	"ptxas"
        /*0030*/ 	.string	"Cuda compilation tools, release 13.0, V13.0.88"
        /*0030*/ 	.string	"Build cuda_13.0.r13.0/compiler.36424714_0"
        /*0030*/ 	.string	"-arch sm_100 -m 64 "



//--------------------- .note.nv.cuinfo           --------------------------
	.section	.note.nv.cuinfo,"",@"SHT_NOTE"
	.sectionflags	@"SHF_NOTE_NV_CUINFO"
        /*0018*/ 	.short	0x0002
        /*001a*/ 	.short	0x0064
        /*001c*/ 	.short	0x0082
	.zero		2


//--------------------- .nv.info                  --------------------------
	.section	.nv.info,"",@"SHT_CUDA_INFO"
	.align	4


	//----- nvinfo : EIATTR_REGCOUNT
	.align		4
        /*0000*/ 	.byte	0x04, 0x2f
        /*0002*/ 	.short	(.L_1 - .L_0)
	.align		4
.L_0:
        /*0004*/ 	.word	index@(_Z27check_cache_validity_kernelPiiPKfS1_PKiS3_fi)
        /*0008*/ 	.word	0x0000000e


	//----- nvinfo : EIATTR_FRAME_SIZE
	.align		4
.L_1:
        /*000c*/ 	.byte	0x04, 0x11
        /*000e*/ 	.short	(.L_3 - .L_2)
	.align		4
.L_2:
        /*0010*/ 	.word	index@(_Z27check_cache_validity_kernelPiiPKfS1_PKiS3_fi)
        /*0014*/ 	.word	0x00000000


	//----- nvinfo : EIATTR_REGCOUNT
	.align		4
.L_3:
        /*0018*/ 	.byte	0x04, 0x2f
        /*001a*/ 	.short	(.L_5 - .L_4)
	.align		4
.L_4:
        /*001c*/ 	.word	index@(_Z17find_edges_kernelPiiifbiiiiPKiS1_S1_S1_PKfS3_S_S_S_S_)
        /*0020*/ 	.word	0x00000014


	//----- nvinfo : EIATTR_FRAME_SIZE
	.align		4
.L_5:
        /*0024*/ 	.byte	0x04, 0x11
        /*0026*/ 	.short	(.L_7 - .L_6)
	.align		4
.L_6:
        /*0028*/ 	.word	index@(_Z17find_edges_kernelPiiifbiiiiPKiS1_S1_S1_PKfS3_S_S_S_S_)
        /*002c*/ 	.word	0x00000000


	//----- nvinfo : EIATTR_MIN_STACK_SIZE
	.align		4
.L_7:
        /*0030*/ 	.byte	0x04, 0x12
        /*0032*/ 	.short	(.L_9 - .L_8)
	.align		4
.L_8:
        /*0034*/ 	.word	index@(_Z17find_edges_kernelPiiifbiiiiPKiS1_S1_S1_PKfS3_S_S_S_S_)
        /*0038*/ 	.word	0x00000000


	//----- nvinfo : EIATTR_MIN_STACK_SIZE
	.align		4
.L_9:
        /*003c*/ 	.byte	0x04, 0x12
        /*003e*/ 	.short	(.L_11 - .L_10)
	.align		4
.L_10:
        /*0040*/ 	.word	index@(_Z27check_cache_validity_kernelPiiPKfS1_PKiS3_fi)
        /*0044*/ 	.word	0x00000000
.L_11:


//--------------------- .nv.compat                --------------------------
	.section	.nv.compat,"",@"SHT_CUDA_COMPAT_INFO"
	.align	4
        /*0000*/ 	.byte	0x02, 0x09, 0x00, 0x00, 0x02, 0x02, 0x01, 0x00, 0x02, 0x05, 0x05, 0x00, 0x03, 0x07, 0x01, 0x01
        /*0010*/ 	.byte	0x02, 0x03, 0x00, 0x00, 0x02, 0x06, 0x01, 0x00, 0x04, 0x0b, 0x08, 0x00, 0x09, 0x00, 0x00, 0x00
        /*0020*/ 	.byte	0x00, 0x00, 0x00, 0x00


//--------------------- .nv.info._Z17find_edges_kernelPiiifbiiiiPKiS1_S1_S1_PKfS3_S_S_S_S_ --------------------------
	.section	.nv.info._Z17find_edges_kernelPiiifbiiiiPKiS1_S1_S1_PKfS3_S_S_S_S_,"",@"SHT_CUDA_INFO"
	.sectionflags	@""
	.align	4


	//----- nvinfo : EIATTR_CUDA_API_VERSION
	.align		4
        /*0000*/ 	.byte	0x04, 0x37
        /*0002*/ 	.short	(.L_13 - .L_12)
.L_12:
        /*0004*/ 	.word	0x00000082


	//----- nvinfo : EIATTR_KPARAM_INFO
	.align		4
.L_13:
        /*0008*/ 	.byte	0x04, 0x17
        /*000a*/ 	.short	(.L_15 - .L_14)
.L_14:
        /*000c*/ 	.word	0x00000000
        /*0010*/ 	.short	0x0012
        /*0012*/ 	.short	0x0070
        /*0014*/ 	.byte	0x00, 0xf5, 0x21, 0x00


	//----- nvinfo : EIATTR_KPARAM_INFO
	.align		4
.L_15:
        /*0018*/ 	.byte	0x04, 0x17
        /*001a*/ 	.short	(.L_17 - .L_16)
.L_16:
        /*001c*/ 	.word	0x00000000
        /*0020*/ 	.short	0x0011
        /*0022*/ 	.short	0x0068
        /*0024*/ 	.byte	0x00, 0xf5, 0x21, 0x00


	//----- nvinfo : EIATTR_KPARAM_INFO
	.align		4
.L_17:
        /*0028*/ 	.byte	0x04, 0x17
        /*002a*/ 	.short	(.L_19 - .L_18)
.L_18:
        /*002c*/ 	.word	0x00000000
        /*0030*/ 	.short	0x0010
        /*0032*/ 	.short	0x0060
        /*0034*/ 	.byte	0x00, 0xf5, 0x21, 0x00


	//----- nvinfo : EIATTR_KPARAM_INFO
	.align		4
.L_19:
        /*0038*/ 	.byte	0x04, 0x17
        /*003a*/ 	.short	(.L_21 - .L_20)
.L_20:
        /*003c*/ 	.word	0x00000000
        /*0040*/ 	.short	0x000f
        /*0042*/ 	.short	0x0058
        /*0044*/ 	.byte	0x00, 0xf5, 0x21, 0x00


	//----- nvinfo : EIATTR_KPARAM_INFO
	.align		4
.L_21:
        /*0048*/ 	.byte	0x04, 0x17
        /*004a*/ 	.short	(.L_23 - .L_22)
.L_22:
        /*004c*/ 	.word	0x00000000
        /*0050*/ 	.short	0x000e
        /*0052*/ 	.short	0x0050
        /*0054*/ 	.byte	0x00, 0xf5, 0x21, 0x00


	//----- nvinfo : EIATTR_KPARAM_INFO
	.align		4
.L_23:
        /*0058*/ 	.byte	0x04, 0x17
        /*005a*/ 	.short	(.L_25 - .L_24)
.L_24:
        /*005c*/ 	.word	0x00000000
        /*0060*/ 	.short	0x000d
        /*0062*/ 	.short	0x0048
        /*0064*/ 	.byte	0x00, 0xf5, 0x21, 0x00


	//----- nvinfo : EIATTR_KPARAM_INFO
	.align		4
.L_25:
        /*0068*/ 	.byte	0x04, 0x17
        /*006a*/ 	.short	(.L_27 - .L_26)
.L_26:
        /*006c*/ 	.word	0x00000000
        /*0070*/ 	.short	0x000c
        /*0072*/ 	.short	0x0040
        /*0074*/ 	.byte	0x00, 0xf5, 0x21, 0x00


	//----- nvinfo : EIATTR_KPARAM_INFO
	.align		4
.L_27:
        /*0078*/ 	.byte	0x04, 0x17
        /*007a*/ 	.short	(.L_29 - .L_28)
.L_28:
        /*007c*/ 	.word	0x00000000
        /*0080*/ 	.short	0x000b
        /*0082*/ 	.short	0x0038
        /*0084*/ 	.byte	0x00, 0xf5, 0x21, 0x00


	//----- nvinfo : EIATTR_KPARAM_INFO
	.align		4
.L_29:
        /*0088*/ 	.byte	0x04, 0x17
        /*008a*/ 	.short	(.L_31 - .L_30)
.L_30:
        /*008c*/ 	.word	0x00000000
        /*0090*/ 	.short	0x000a
        /*0092*/ 	.short	0x0030
        /*0094*/ 	.byte	0x00, 0xf5, 0x21, 0x00


	//----- nvinfo : EIATTR_KPARAM_INFO
	.align		4
.L_31:
        /*0098*/ 	.byte	0x04, 0x17
        /*009a*/ 	.short	(.L_33 - .L_32)
.L_32:
        /*009c*/ 	.word	0x00000000
        /*00a0*/ 	.short	0x0009
        /*00a2*/ 	.short	0x0028
        /*00a4*/ 	.byte	0x00, 0xf5, 0x21, 0x00


	//----- nvinfo : EIATTR_KPARAM_INFO
	.align		4
.L_33:
        /*00a8*/ 	.byte	0x04, 0x17
        /*00aa*/ 	.short	(.L_35 - .L_34)
.L_34:
        /*00ac*/ 	.word	0x00000000
        /*00b0*/ 	.short	0x0008
        /*00b2*/ 	.short	0x0024
        /*00b4*/ 	.byte	0x00, 0xf0, 0x11, 0x00


	//----- nvinfo : EIATTR_KPARAM_INFO
	.align		4
.L_35:
        /*00b8*/ 	.byte	0x04, 0x17
        /*00ba*/ 	.short	(.L_37 - .L_36)
.L_36:
        /*00bc*/ 	.word	0x00000000
        /*00c0*/ 	.short	0x0007
        /*00c2*/ 	.short	0x0020
        /*00c4*/ 	.byte	0x00, 0xf0, 0x11, 0x00


	//----- nvinfo : EIATTR_KPARAM_INFO
	.align		4
.L_37:
        /*00c8*/ 	.byte	0x04, 0x17
        /*00ca*/ 	.short	(.L_39 - .L_38)
.L_38:
        /*00cc*/ 	.word	0x00000000
        /*00d0*/ 	.short	0x0006
        /*00d2*/ 	.short	0x001c
        /*00d4*/ 	.byte	0x00, 0xf0, 0x11, 0x00


	//----- nvinfo : EIATTR_KPARAM_INFO
	.align		4
.L_39:
        /*00d8*/ 	.byte	0x04, 0x17
        /*00da*/ 	.short	(.L_41 - .L_40)
.L_40:
        /*00dc*/ 	.word	0x00000000
        /*00e0*/ 	.short	0x0005
        /*00e2*/ 	.short	0x0018
        /*00e4*/ 	.byte	0x00, 0xf0, 0x11, 0x00


	//----- nvinfo : EIATTR_KPARAM_INFO
	.align		4
.L_41:
        /*00e8*/ 	.byte	0x04, 0x17
        /*00ea*/ 	.short	(.L_43 - .L_42)
.L_42:
        /*00ec*/ 	.word	0x00000000
        /*00f0*/ 	.short	0x0004
        /*00f2*/ 	.short	0x0014
        /*00f4*/ 	.byte	0x00, 0xf0, 0x05, 0x00


	//----- nvinfo : EIATTR_KPARAM_INFO
	.align		4
.L_43:
        /*00f8*/ 	.byte	0x04, 0x17
        /*00fa*/ 	.short	(.L_45 - .L_44)
.L_44:
        /*00fc*/ 	.word	0x00000000
        /*0100*/ 	.short	0x0003
        /*0102*/ 	.short	0x0010
        /*0104*/ 	.byte	0x00, 0xf0, 0x11, 0x00


	//----- nvinfo : EIATTR_KPARAM_INFO
	.align		4
.L_45:
        /*0108*/ 	.byte	0x04, 0x17
        /*010a*/ 	.short	(.L_47 - .L_46)
.L_46:
        /*010c*/ 	.word	0x00000000
        /*0110*/ 	.short	0x0002
        /*0112*/ 	.short	0x000c
        /*0114*/ 	.byte	0x00, 0xf0, 0x11, 0x00


	//----- nvinfo : EIATTR_KPARAM_INFO
	.align		4
.L_47:
        /*0118*/ 	.byte	0x04, 0x17
        /*011a*/ 	.short	(.L_49 - .L_48)
.L_48:
        /*011c*/ 	.word	0x00000000
        /*0120*/ 	.short	0x0001
        /*0122*/ 	.short	0x0008
        /*0124*/ 	.byte	0x00, 0xf0, 0x11, 0x00


	//----- nvinfo : EIATTR_KPARAM_INFO
	.align		4
.L_49:
        /*0128*/ 	.byte	0x04, 0x17
        /*012a*/ 	.short	(.L_51 - .L_50)
.L_50:
        /*012c*/ 	.word	0x00000000
        /*0130*/ 	.short	0x0000
        /*0132*/ 	.short	0x0000
        /*0134*/ 	.byte	0x00, 0xf5, 0x21, 0x00


	//----- nvinfo : EIATTR_SPARSE_MMA_MASK
	.align		4
.L_51:
        /*0138*/ 	.byte	0x03, 0x50
        /*013a*/ 	.short	0x0000


	//----- nvinfo : EIATTR_MAXREG_COUNT
	.align		4
        /*013c*/ 	.byte	0x03, 0x1b
        /*013e*/ 	.short	0x00ff


	//----- nvinfo : EIATTR_MERCURY_ISA_VERSION
	.align		4
        /*0140*/ 	.byte	0x03, 0x5f
        /*0142*/ 	.short	0x0101


	//----- nvinfo : EIATTR_INT_WARP_WIDE_INSTR_OFFSETS
	.align		4
        /*0144*/ 	.byte	0x04, 0x31
        /*0146*/ 	.short	(.L_53 - .L_52)


	//   ....[0]....
.L_52:
        /*0148*/ 	.word	0x000002c0


	//   ....[1]....
        /*014c*/ 	.word	0x00000360


	//----- nvinfo : EIATTR_VRC_CTA_INIT_COUNT
	.align		4
.L_53:
        /*0150*/ 	.byte	0x02, 0x4a
	.zero		1
	.zero		1


	//----- nvinfo : EIATTR_EXIT_INSTR_OFFSETS
	.align		4
        /*0154*/ 	.byte	0x04, 0x1c
        /*0156*/ 	.short	(.L_55 - .L_54)


	//   ....[0]....
.L_54:
        /*0158*/ 	.word	0x00000070


	//   ....[1]....
        /*015c*/ 	.word	0x00000140


	//   ....[2]....
        /*0160*/ 	.word	0x000002a0


	//   ....[3]....
        /*0164*/ 	.word	0x00000390


	//   ....[4]....
        /*0168*/ 	.word	0x000004c0


	//----- nvinfo : EIATTR_CBANK_PARAM_SIZE
	.align		4
.L_55:
        /*016c*/ 	.byte	0x03, 0x19
        /*016e*/ 	.short	0x0078


	//----- nvinfo : EIATTR_PARAM_CBANK
	.align		4
        /*0170*/ 	.byte	0x04, 0x0a
        /*0172*/ 	.short	(.L_57 - .L_56)
	.align		4
.L_56:
        /*0174*/ 	.word	index@(.nv.constant0._Z17find_edges_kernelPiiifbiiiiPKiS1_S1_S1_PKfS3_S_S_S_S_)
        /*0178*/ 	.short	0x0380
        /*017a*/ 	.short	0x0078


	//----- nvinfo : EIATTR_SW_WAR
	.align		4
.L_57:
        /*017c*/ 	.byte	0x04, 0x36
        /*017e*/ 	.short	(.L_59 - .L_58)
.L_58:
        /*0180*/ 	.word	0x00000008
.L_59:


//--------------------- .nv.info._Z27check_cache_validity_kernelPiiPKfS1_PKiS3_fi --------------------------
	.section	.nv.info._Z27check_cache_validity_kernelPiiPKfS1_PKiS3_fi,"",@"SHT_CUDA_INFO"
	.sectionflags	@""
	.align	4


	//----- nvinfo : EIATTR_CUDA_API_VERSION
	.align		4
        /*0000*/ 	.byte	0x04, 0x37
        /*0002*/ 	.short	(.L_61 - .L_60)
.L_60:
        /*0004*/ 	.word	0x00000082


	//----- nvinfo : EIATTR_KPARAM_INFO
	.align		4
.L_61:
        /*0008*/ 	.byte	0x04, 0x17
        /*000a*/ 	.short	(.L_63 - .L_62)
.L_62:
        /*000c*/ 	.word	0x00000000
        /*0010*/ 	.short	0x0007
        /*0012*/ 	.short	0x0034
        /*0014*/ 	.byte	0x00, 0xf0, 0x11, 0x00


	//----- nvinfo : EIATTR_KPARAM_INFO
	.align		4
.L_63:
        /*0018*/ 	.byte	0x04, 0x17
        /*001a*/ 	.short	(.L_65 - .L_64)
.L_64:
        /*001c*/ 	.word	0x00000000
        /*0020*/ 	.short	0x0006
        /*0022*/ 	.short	0x0030
        /*0024*/ 	.byte	0x00, 0xf0, 0x11, 0x00


	//----- nvinfo : EIATTR_KPARAM_INFO
	.align		4
.L_65:
        /*0028*/ 	.byte	0x04, 0x17
        /*002a*/ 	.short	(.L_67 - .L_66)
.L_66:
        /*002c*/ 	.word	0x00000000
        /*0030*/ 	.short	0x0005
        /*0032*/ 	.short	0x0028
        /*0034*/ 	.byte	0x00, 0xf5, 0x21, 0x00


	//----- nvinfo : EIATTR_KPARAM_INFO
	.align		4
.L_67:
        /*0038*/ 	.byte	0x04, 0x17
        /*003a*/ 	.short	(.L_69 - .L_68)
.L_68:
        /*003c*/ 	.word	0x00000000
        /*0040*/ 	.short	0x0004
        /*0042*/ 	.short	0x0020
        /*0044*/ 	.byte	0x00, 0xf5, 0x21, 0x00


	//----- nvinfo : EIATTR_KPARAM_INFO
	.align		4
.L_69:
        /*0048*/ 	.byte	0x04, 0x17
        /*004a*/ 	.short	(.L_71 - .L_70)
.L_70:
        /*004c*/ 	.word	0x00000000
        /*0050*/ 	.short	0x0003
        /*0052*/ 	.short	0x0018
        /*0054*/ 	.byte	0x00, 0xf5, 0x21, 0x00


	//----- nvinfo : EIATTR_KPARAM_INFO
	.align		4
.L_71:
        /*0058*/ 	.byte	0x04, 0x17
        /*005a*/ 	.short	(.L_73 - .L_72)
.L_72:
        /*005c*/ 	.word	0x00000000
        /*0060*/ 	.short	0x0002
        /*0062*/ 	.short	0x0010
        /*0064*/ 	.byte	0x00, 0xf5, 0x21, 0x00


	//----- nvinfo : EIATTR_KPARAM_INFO
	.align		4
.L_73:
        /*0068*/ 	.byte	0x04, 0x17
        /*006a*/ 	.short	(.L_75 - .L_74)
.L_74:
        /*006c*/ 	.word	0x00000000
        /*0070*/ 	.short	0x0001
        /*0072*/ 	.short	0x0008
        /*0074*/ 	.byte	0x00, 0xf0, 0x11, 0x00


	//----- nvinfo : EIATTR_KPARAM_INFO
	.align		4
.L_75:
        /*0078*/ 	.byte	0x04, 0x17
        /*007a*/ 	.short	(.L_77 - .L_76)
.L_76:
        /*007c*/ 	.word	0x00000000
        /*0080*/ 	.short	0x0000
        /*0082*/ 	.short	0x0000
        /*0084*/ 	.byte	0x00, 0xf5, 0x21, 0x00


	//----- nvinfo : EIATTR_SPARSE_MMA_MASK
	.align		4
.L_77:
        /*0088*/ 	.byte	0x03, 0x50
        /*008a*/ 	.short	0x0000


	//----- nvinfo : EIATTR_MAXREG_COUNT
	.align		4
        /*008c*/ 	.byte	0x03, 0x1b
        /*008e*/ 	.short	0x00ff


	//----- nvinfo : EIATTR_MERCURY_ISA_VERSION
	.align		4
        /*0090*/ 	.byte	0x03, 0x5f
        /*0092*/ 	.short	0x0101


	//----- nvinfo : EIATTR_VRC_CTA_INIT_COUNT
	.align		4
        /*0094*/ 	.byte	0x02, 0x4a
	.zero		1
	.zero		1


	//----- nvinfo : EIATTR_EXIT_INSTR_OFFSETS
	.align		4
        /*0098*/ 	.byte	0x04, 0x1c
        /*009a*/ 	.short	(.L_79 - .L_78)


	//   ....[0]....
.L_78:
        /*009c*/ 	.word	0x00000070


	//   ....[1]....
        /*00a0*/ 	.word	0x000000f0


	//   ....[2]....
        /*00a4*/ 	.word	0x000001e0


	//   ....[3]....
        /*00a8*/ 	.word	0x00000330


	//   ....[4]....
        /*00ac*/ 	.word	0x00000390


	//----- nvinfo : EIATTR_CRS_STACK_SIZE
	.align		4
.L_79:
        /*00b0*/ 	.byte	0x04, 0x1e
        /*00b2*/ 	.short	(.L_81 - .L_80)
.L_80:
        /*00b4*/ 	.word	0x00000000


	//----- nvinfo : EIATTR_CBANK_PARAM_SIZE
	.align		4
.L_81:
        /*00b8*/ 	.byte	0x03, 0x19
        /*00ba*/ 	.short	0x0038


	//----- nvinfo : EIATTR_PARAM_CBANK
	.align		4
        /*00bc*/ 	.byte	0x04, 0x0a
        /*00be*/ 	.short	(.L_83 - .L_82)
	.align		4
.L_82:
        /*00c0*/ 	.word	index@(.nv.constant0._Z27check_cache_validity_kernelPiiPKfS1_PKiS3_fi)
        /*00c4*/ 	.short	0x0380
        /*00c6*/ 	.short	0x0038


	//----- nvinfo : EIATTR_SW_WAR
	.align		4
.L_83:
        /*00c8*/ 	.byte	0x04, 0x36
        /*00ca*/ 	.short	(.L_85 - .L_84)
.L_84:
        /*00cc*/ 	.word	0x00000008
.L_85:


//--------------------- .nv.callgraph             --------------------------
	.section	.nv.callgraph,"",@"SHT_CUDA_CALLGRAPH"
	.align	4
	.sectionentsize	8
	.align		4
        /*0000*/ 	.word	0x00000000
	.align		4
        /*0004*/ 	.word	0xffffffff
	.align		4
        /*0008*/ 	.word	0x00000000
	.align		4
        /*000c*/ 	.word	0xfffffffe
	.align		4
        /*0010*/ 	.word	0x00000000
	.align		4
        /*0014*/ 	.word	0xfffffffd
	.align		4
        /*0018*/ 	.word	0x00000000
	.align		4
        /*001c*/ 	.word	0xfffffffc


//--------------------- .text._Z17find_edges_kernelPiiifbiiiiPKiS1_S1_S1_PKfS3_S_S_S_S_ --------------------------
	.section	.text._Z17find_edges_kernelPiiifbiiiiPKiS1_S1_S1_PKfS3_S_S_S_S_,"ax",@progbits
	.align	128
        .global         _Z17find_edges_kernelPiiifbiiiiPKiS1_S1_S1_PKfS3_S_S_S_S_
        .type           _Z17find_edges_kernelPiiifbiiiiPKiS1_S1_S1_PKfS3_S_S_S_S_,@function
        .size           _Z17find_edges_kernelPiiifbiiiiPKiS1_S1_S1_PKfS3_S_S_S_S_,(.L_x_3 - _Z17find_edges_kernelPiiifbiiiiPKiS1_S1_S1_PKfS3_S_S_S_S_)
        .other          _Z17find_edges_kernelPiiifbiiiiPKiS1_S1_S1_PKfS3_S_S_S_S_,@"STO_CUDA_ENTRY STV_DEFAULT"
_Z17find_edges_kernelPiiifbiiiiPKiS1_S1_S1_PKfS3_S_S_S_S_:
.text._Z17find_edges_kernelPiiifbiiiiPKiS1_S1_S1_PKfS3_S_S_S_S_:
[----:B------:R-:W-:Y:S01]  /*0000*/  LDC R1, c[0x0][0x37c] ;  /* 0x0000df00ff017b82 */ /* 0x000fe20000000800 */
[----:B------:R-:W0:Y:S07]  /*0010*/  S2R R0, SR_TID.X ;  /* 0x0000000000007919 */ /* 0x000e2e0000002100 */
[----:B------:R-:W0:Y:S01]  /*0020*/  S2UR UR4, SR_CTAID.X ;  /* 0x00000000000479c3 */ /* 0x000e220000002500 */
[----:B------:R-:W1:Y:S07]  /*0030*/  LDCU UR5, c[0x0][0x388] ;  /* 0x00007100ff0577ac */ /* 0x000e6e0008000800 */
[----:B------:R-:W0:Y:S02]  /*0040*/  LDC R3, c[0x0][0x360] ;  /* 0x0000d800ff037b82 */ /* 0x000e240000000800 */
[----:B0-----:R-:W-:-:S05]  /*0050*/  IMAD R3, R3, UR4, R0 ;  /* 0x0000000403037c24 */ /* 0x001fca000f8e0200 */
[----:B-1----:R-:W-:-:S13]  /*0060*/  ISETP.GE.AND P0, PT, R3, UR5, PT ;  /* 0x0000000503007c0c */ /* 0x002fda000bf06270 */
[----:B------:R-:W-:Y:S05]  /*0070*/  @P0 EXIT ;  /* 0x000000000000094d */ /* 0x000fea0003800000 */
[----:B------:R-:W0:Y:S01]  /*0080*/  LDC.64 R6, c[0x0][0x3b0] ;  /* 0x0000ec00ff067b82 */ /* 0x000e220000000a00 */
[----:B------:R-:W1:Y:S01]  /*0090*/  LDCU.64 UR4, c[0x0][0x358] ;  /* 0x00006b00ff0477ac */ /* 0x000e620008000a00 */
[----:B------:R-:W2:Y:S06]  /*00a0*/  LDCU.64 UR6, c[0x0][0x3a0] ;  /* 0x00007400ff0677ac */ /* 0x000eac0008000a00 */
[----:B------:R-:W3:Y:S01]  /*00b0*/  LDC.64 R4, c[0x0][0x3a8] ;  /* 0x0000ea00ff047b82 */ /* 0x000ee20000000a00 */
[----:B0-----:R-:W-:-:S05]  /*00c0*/  IMAD.WIDE R6, R3, 0x4, R6 ;  /* 0x0000000403067825 */ /* 0x001fca00078e0206 */
[----:B-1----:R-:W2:Y:S01]  /*00d0*/  LDG.E.CONSTANT R0, desc[UR4][R6.64] ;  /* 0x0000000406007981 */ /* 0x002ea2000c1e9900 */
[----:B---3--:R-:W-:-:S05]  /*00e0*/  IMAD.WIDE R4, R3, 0x4, R4 ;  /* 0x0000000403047825 */ /* 0x008fca00078e0204 */
[----:B------:R-:W3:Y:S01]  /*00f0*/  LDG.E.CONSTANT R2, desc[UR4][R4.64] ;  /* 0x0000000404027981 */ /* 0x000ee2000c1e9900 */
[----:B--2---:R-:W-:-:S04]  /*0100*/  ISETP.GE.AND P0, PT, R0, UR7, PT ;  /* 0x0000000700007c0c */ /* 0x004fc8000bf06270 */
[----:B---3--:R-:W-:-:S04]  /*0110*/  ISETP.GE.OR P0, PT, R2, UR6, P0 ;  /* 0x0000000602007c0c */ /* 0x008fc80008706670 */
[----:B------:R-:W-:-:S04]  /*0120*/  ISETP.LT.OR P0, PT, R2, RZ, P0 ;  /* 0x000000ff0200720c */ /* 0x000fc80000701670 */
[----:B------:R-:W-:-:S13]  /*0130*/  ISETP.LT.OR P0, PT, R0, RZ, P0 ;  /* 0x000000ff0000720c */ /* 0x000fda0000701670 */
[----:B------:R-:W-:Y:S05]  /*0140*/  @P0 EXIT ;  /* 0x000000000000094d */ /* 0x000fea0003800000 */
[----:B------:R-:W0:Y:S01]  /*0150*/  LDC.64 R4, c[0x0][0x3c8] ;  /* 0x0000f200ff047b82 */ /* 0x000e220000000a00 */
[----:B------:R-:W1:Y:S07]  /*0160*/  LDCU.64 UR6, c[0x0][0x398] ;  /* 0x00007300ff0677ac */ /* 0x000e6e0008000a00 */
[----:B------:R-:W2:Y:S01]  /*0170*/  LDC.64 R6, c[0x0][0x3d0] ;  /* 0x0000f400ff067b82 */ /* 0x000ea20000000a00 */
[----:B-1----:R-:W-:Y:S01]  /*0180*/  IMAD R9, R2, UR6, RZ ;  /* 0x0000000602097c24 */ /* 0x002fe2000f8e02ff */
[----:B------:R-:W1:Y:S01]  /*0190*/  LDCU UR6, c[0x0][0x390] ;  /* 0x00007200ff0677ac */ /* 0x000e620008000800 */
[----:B------:R-:W-:-:S02]  /*01a0*/  IMAD R11, R0, UR7, RZ ;  /* 0x00000007000b7c24 */ /* 0x000fc4000f8e02ff */
[----:B0-----:R-:W-:-:S05]  /*01b0*/  IMAD.WIDE R4, R9, 0x4, R4 ;  /* 0x0000000409047825 */ /* 0x001fca00078e0204 */
[----:B------:R-:W3:Y:S01]  /*01c0*/  LDG.E.CONSTANT R10, desc[UR4][R4.64+0x4] ;  /* 0x00000404040a7981 */ /* 0x000ee2000c1e9900 */
[----:B--2---:R-:W-:-:S03]  /*01d0*/  IMAD.WIDE R6, R11, 0x4, R6 ;  /* 0x000000040b067825 */ /* 0x004fc600078e0206 */
[----:B------:R-:W2:Y:S04]  /*01e0*/  LDG.E.CONSTANT R8, desc[UR4][R4.64] ;  /* 0x0000000404087981 */ /* 0x000ea8000c1e9900 */
[----:B------:R-:W3:Y:S04]  /*01f0*/  LDG.E.CONSTANT R11, desc[UR4][R6.64+0x4] ;  /* 0x00000404060b7981 */ /* 0x000ee8000c1e9900 */
[----:B------:R-:W2:Y:S04]  /*0200*/  LDG.E.CONSTANT R9, desc[UR4][R6.64] ;  /* 0x0000000406097981 */ /* 0x000ea8000c1e9900 */
[----:B------:R-:W4:Y:S04]  /*0210*/  LDG.E.CONSTANT R12, desc[UR4][R4.64+0x8] ;  /* 0x00000804040c7981 */ /* 0x000f28000c1e9900 */
[----:B------:R-:W4:Y:S01]  /*0220*/  LDG.E.CONSTANT R13, desc[UR4][R6.64+0x8] ;  /* 0x00000804060d7981 */ /* 0x000f22000c1e9900 */
[----:B---3--:R-:W-:Y:S01]  /*0230*/  FADD R10, R10, -R11 ;  /* 0x8000000b0a0a7221 */ /* 0x008fe20000000000 */
[----:B--2---:R-:W-:-:S03]  /*0240*/  FADD R8, R8, -R9 ;  /* 0x8000000908087221 */ /* 0x004fc60000000000 */
[----:B------:R-:W-:-:S04]  /*0250*/  FMUL R9, R10, R10 ;  /* 0x0000000a0a097220 */ /* 0x000fc80000400000 */
[----:B------:R-:W-:Y:S01]  /*0260*/  FFMA R9, R8, R8, R9 ;  /* 0x0000000808097223 */ /* 0x000fe20000000009 */
[----:B----4-:R-:W-:-:S04]  /*0270*/  FADD R12, R12, -R13 ;  /* 0x8000000d0c0c7221 */ /* 0x010fc80000000000 */
[----:B------:R-:W-:-:S05]  /*0280*/  FFMA R9, R12, R12, R9 ;  /* 0x0000000c0c097223 */ /* 0x000fca0000000009 */
[----:B-1----:R-:W-:-:S13]  /*0290*/  FSETP.GEU.AND P0, PT, R9, UR6, PT ;  /* 0x0000000609007c0b */ /* 0x002fda000bf0e000 */
[----:B------:R-:W-:Y:S05]  /*02a0*/  @P0 EXIT ;  /* 0x000000000000094d */ /* 0x000fea0003800000 */
[----:B------:R-:W0:Y:S01]  /*02b0*/  S2R R9, SR_LANEID ;  /* 0x0000000000097919 */ /* 0x000e220000000000 */
[----:B------:R-:W-:Y:S01]  /*02c0*/  VOTEU.ANY UR6, UPT, PT ;  /* 0x0000000000067886 */ /* 0x000fe200038e0100 */
[----:B------:R-:W1:Y:S01]  /*02d0*/  LDC.64 R4, c[0x0][0x380] ;  /* 0x0000e000ff047b82 */ /* 0x000e620000000a00 */
[----:B------:R-:W0:Y:S08]  /*02e0*/  FLO.U32 R6, UR6 ;  /* 0x0000000600067d00 */ /* 0x000e3000080e0000 */
[----:B------:R-:W1:Y:S01]  /*02f0*/  POPC R7, UR6 ;  /* 0x0000000600077d09 */ /* 0x000e620008000000 */
[----:B0-----:R-:W-:-:S13]  /*0300*/  ISETP.EQ.U32.AND P0, PT, R6, R9, PT ;  /* 0x000000090600720c */ /* 0x001fda0003f02070 */
[----:B-1----:R-:W2:Y:S01]  /*0310*/  @P0 ATOMG.E.ADD.STRONG.GPU PT, R5, desc[UR4][R4.64], R7 ;  /* 0x80000007040509a8 */ /* 0x002ea200081ef104 */
[----:B------:R-:W0:Y:S02]  /*0320*/  S2R R8, SR_LTMASK ;  /* 0x0000000000087919 */ /* 0x000e240000003900 */
[----:B0-----:R-:W-:Y:S01]  /*0330*/  LOP3.LUT R8, R8, UR6, RZ, 0xc0, !PT ;  /* 0x0000000608087c12 */ /* 0x001fe2000f8ec0ff */
[----:B------:R-:W0:Y:S05]  /*0340*/  LDCU UR6, c[0x0][0x38c] ;  /* 0x00007180ff0677ac */ /* 0x000e2a0008000800 */
[----:B------:R-:W1:Y:S01]  /*0350*/  POPC R8, R8 ;  /* 0x0000000800087309 */ /* 0x000e620000000000 */
[----:B--2---:R-:W1:Y:S02]  /*0360*/  SHFL.IDX PT, R17, R5, R6, 0x1f ;  /* 0x00001f0605117589 */ /* 0x004e6400000e0000 */
[----:B-1----:R-:W-:-:S04]  /*0370*/  IADD3 R17, PT, PT, R17, R8, RZ ;  /* 0x0000000811117210 */ /* 0x002fc80007ffe0ff */
[----:B0-----:R-:W-:-:S13]  /*0380*/  ISETP.GE.AND P0, PT, R17, UR6, PT ;  /* 0x0000000611007c0c */ /* 0x001fda000bf06270 */
[----:B------:R-:W-:Y:S05]  /*0390*/  @P0 EXIT ;  /* 0x000000000000094d */ /* 0x000fea0003800000 */
[----:B------:R-:W0:Y:S08]  /*03a0*/  LDC.64 R8, c[0x0][0x3b8] ;  /* 0x0000ee00ff087b82 */ /* 0x000e300000000a00 */
[----:B------:R-:W1:Y:S08]  /*03b0*/  LDC.64 R12, c[0x0][0x3c0] ;  /* 0x0000f000ff0c7b82 */ /* 0x000e700000000a00 */
[----:B------:R-:W2:Y:S01]  /*03c0*/  LDC.64 R4, c[0x0][0x3d8] ;  /* 0x0000f600ff047b82 */ /* 0x000ea20000000a00 */
[----:B0-----:R-:W-:-:S07]  /*03d0*/  IMAD.WIDE R8, R3, 0x4, R8 ;  /* 0x0000000403087825 */ /* 0x001fce00078e0208 */
[----:B------:R-:W0:Y:S01]  /*03e0*/  LDC.64 R6, c[0x0][0x3e0] ;  /* 0x0000f800ff067b82 */ /* 0x000e220000000a00 */
[----:B------:R-:W3:Y:S01]  /*03f0*/  LDG.E.CONSTANT R9, desc[UR4][R8.64] ;  /* 0x0000000408097981 */ /* 0x000ee2000c1e9900 */
[----:B-1----:R-:W-:-:S06]  /*0400*/  IMAD.WIDE R12, R3, 0x4, R12 ;  /* 0x00000004030c7825 */ /* 0x002fcc00078e020c */
[----:B------:R-:W1:Y:S01]  /*0410*/  LDC.64 R10, c[0x0][0x3e8] ;  /* 0x0000fa00ff0a7b82 */ /* 0x000e620000000a00 */
[----:B------:R-:W4:Y:S07]  /*0420*/  LDG.E.CONSTANT R13, desc[UR4][R12.64] ;  /* 0x000000040c0d7981 */ /* 0x000f2e000c1e9900 */
[----:B------:R-:W5:Y:S01]  /*0430*/  LDC.64 R14, c[0x0][0x3f0] ;  /* 0x0000fc00ff0e7b82 */ /* 0x000f620000000a00 */
[----:B--2---:R-:W-:-:S04]  /*0440*/  IMAD.WIDE R4, R17, 0x4, R4 ;  /* 0x0000000411047825 */ /* 0x004fc800078e0204 */
[C---:B0-----:R-:W-:Y:S01]  /*0450*/  IMAD.WIDE R6, R17.reuse, 0x4, R6 ;  /* 0x0000000411067825 */ /* 0x041fe200078e0206 */
[----:B------:R-:W-:Y:S03]  /*0460*/  STG.E desc[UR4][R4.64], R2 ;  /* 0x0000000204007986 */ /* 0x000fe6000c101904 */
[C---:B-1----:R-:W-:Y:S01]  /*0470*/  IMAD.WIDE R10, R17.reuse, 0x4, R10 ;  /* 0x00000004110a7825 */ /* 0x042fe200078e020a */
[----:B------:R-:W-:Y:S03]  /*0480*/  STG.E desc[UR4][R6.64], R0 ;  /* 0x0000000006007986 */ /* 0x000fe6000c101904 */
[----:B-----5:R-:W-:Y:S01]  /*0490*/  IMAD.WIDE R14, R17, 0x4, R14 ;  /* 0x00000004110e7825 */ /* 0x020fe200078e020e */
[----:B---3--:R-:W-:Y:S04]  /*04a0*/  STG.E desc[UR4][R10.64], R9 ;  /* 0x000000090a007986 */ /* 0x008fe8000c101904 */
[----:B----4-:R-:W-:Y:S01]  /*04b0*/  STG.E desc[UR4][R14.64], R13 ;  /* 0x0000000d0e007986 */ /* 0x010fe2000c101904 */
[----:B------:R-:W-:Y:S05]  /*04c0*/  EXIT ;  /* 0x000000000000794d */ /* 0x000fea0003800000 */
.L_x_0:
[----:B------:R-:W-:-:S00]  /*04d0*/  BRA `(.L_x_0) ;  /* 0xfffffffc00fc7947 */ /* 0x000fc0000383ffff */
[----:B------:R-:W-:-:S00]  /*04e0*/  NOP ;  /* 0x0000000000007918 */ /* 0x000fc00000000000 */
        /* <DEDUP_REMOVED lines=9> */
.L_x_3:


//--------------------- .text._Z27check_cache_validity_kernelPiiPKfS1_PKiS3_fi --------------------------
	.section	.text._Z27check_cache_validity_kernelPiiPKfS1_PKiS3_fi,"ax",@progbits
	.align	128
        .global         _Z27check_cache_validity_kernelPiiPKfS1_PKiS3_fi
        .type           _Z27check_cache_validity_kernelPiiPKfS1_PKiS3_fi,@function
        .size           _Z27check_cache_validity_kernelPiiPKfS1_PKiS3_fi,(.L_x_4 - _Z27check_cache_validity_kernelPiiPKfS1_PKiS3_fi)
        .other          _Z27check_cache_validity_kernelPiiPKfS1_PKiS3_fi,@"STO_CUDA_ENTRY STV_DEFAULT"
_Z27check_cache_validity_kernelPiiPKfS1_PKiS3_fi:
.text._Z27check_cache_validity_kernelPiiPKfS1_PKiS3_fi:
        /* <DEDUP_REMOVED lines=8> */
[----:B------:R-:W0:Y:S01]  /*0080*/  LDCU.64 UR4, c[0x0][0x380] ;  /* 0x00007000ff0477ac */ /* 0x000e220008000a00 */
[----:B------:R-:W-:Y:S01]  /*0090*/  HFMA2 R4, -RZ, RZ, 0, 5.9604644775390625e-08 ;  /* 0x00000001ff047431 */ /* 0x000fe200000001ff */
[----:B------:R-:W-:Y:S02]  /*00a0*/  MOV R5, 0x1 ;  /* 0x0000000100057802 */ /* 0x000fe40000000f00 */
[----:B0-----:R-:W-:Y:S02]  /*00b0*/  MOV R2, UR4 ;  /* 0x0000000400027c02 */ /* 0x001fe40008000f00 */
[----:B------:R-:W-:-:S05]  /*00c0*/  MOV R3, UR5 ;  /* 0x0000000500037c02 */ /* 0x000fca0008000f00 */
[----:B------:R-:W2:Y:S02]  /*00d0*/  ATOMG.E.CAS.STRONG.GPU PT, R2, [R2], R4, R5 ;  /* 0x00000004020273a9 */ /* 0x000ea400001ee105 */
[----:B--2---:R-:W-:-:S13]  /*00e0*/  ISETP.NE.AND P0, PT, R2, 0x1, PT ;  /* 0x000000010200780c */ /* 0x004fda0003f05270 */
[----:B------:R-:W-:Y:S05]  /*00f0*/  @!P0 EXIT ;  /* 0x000000000000894d */ /* 0x000fea0003800000 */
[----:B------:R-:W0:Y:S01]  /*0100*/  LDC.64 R2, c[0x0][0x3a0] ;  /* 0x0000e800ff027b82 */ /* 0x000e220000000a00 */
[----:B------:R-:W1:Y:S07]  /*0110*/  LDCU.64 UR6, c[0x0][0x358] ;  /* 0x00006b00ff0677ac */ /* 0x000e6e0008000a00 */
[----:B------:R-:W2:Y:S01]  /*0120*/  LDC.64 R4, c[0x0][0x3a8] ;  /* 0x0000ea00ff047b82 */ /* 0x000ea20000000a00 */
[----:B0-----:R-:W-:-:S06]  /*0130*/  IMAD.WIDE R2, R7, 0x4, R2 ;  /* 0x0000000407027825 */ /* 0x001fcc00078e0202 */
[----:B-1----:R-:W3:Y:S01]  /*0140*/  LDG.E.CONSTANT R2, desc[UR6][R2.64] ;  /* 0x0000000602027981 */ /* 0x002ee2000c1e9900 */
[----:B--2---:R-:W-:-:S06]  /*0150*/  IMAD.WIDE R4, R7, 0x4, R4 ;  /* 0x0000000407047825 */ /* 0x004fcc00078e0204 */
[----:B------:R-:W3:Y:S02]  /*0160*/  LDG.E.CONSTANT R5, desc[UR6][R4.64] ;  /* 0x0000000604057981 */ /* 0x000ee4000c1e9900 */
[----:B---3--:R-:W-:-:S13]  /*0170*/  ISETP.NE.AND P0, PT, R2, R5, PT ;  /* 0x000000050200720c */ /* 0x008fda0003f05270 */
[----:B------:R-:W-:Y:S05]  /*0180*/  @!P0 BRA `(.L_x_1) ;  /* 0x0000000000188947 */ /* 0x000fea0003800000 */
[----:B------:R-:W-:Y:S01]  /*0190*/  HFMA2 R4, -RZ, RZ, 0, 0 ;  /* 0x00000000ff047431 */ /* 0x000fe200000001ff */
[----:B------:R-:W-:Y:S01]  /*01a0*/  MOV R2, UR4 ;  /* 0x0000000400027c02 */ /* 0x000fe20008000f00 */
[----:B------:R-:W-:Y:S01]  /*01b0*/  IMAD.U32 R3, RZ, RZ, UR5 ;  /* 0x00000005ff037e24 */ /* 0x000fe2000f8e00ff */
[----:B------:R-:W-:-:S05]  /*01c0*/  MOV R5, 0x1 ;  /* 0x0000000100057802 */ /* 0x000fca0000000f00 */
[----:B------:R-:W-:Y:S01]  /*01d0*/  ATOMG.E.CAS.STRONG.GPU PT, RZ, [R2], R4, R5 ;  /* 0x0000000402ff73a9 */ /* 0x000fe200001ee105 */
[----:B------:R-:W-:Y:S05]  /*01e0*/  EXIT ;  /* 0x000000000000794d */ /* 0x000fea0003800000 */
.L_x_1:
[----:B------:R-:W0:Y:S01]  /*01f0*/  LDC.64 R4, c[0x0][0x398] ;  /* 0x0000e600ff047b82 */ /* 0x000e220000000a00 */
[----:B------:R-:W1:Y:S01]  /*0200*/  LDCU.64 UR8, c[0x0][0x3b0] ;  /* 0x00007600ff0877ac */ /* 0x000e620008000a00 */
[----:B------:R-:W-:-:S06]  /*0210*/  SHF.L.U32 R9, R7, 0x2, RZ ;  /* 0x0000000207097819 */ /* 0x000fcc00000006ff */
[----:B------:R-:W2:Y:S01]  /*0220*/  LDC.64 R2, c[0x0][0x390] ;  /* 0x0000e400ff027b82 */ /* 0x000ea20000000a00 */
[----:B-1----:R-:W-:Y:S02]  /*0230*/  IMAD R7, R7, UR9, RZ ;  /* 0x0000000907077c24 */ /* 0x002fe4000f8e02ff */
[----:B0-----:R-:W-:-:S05]  /*0240*/  IMAD.WIDE R4, R9, 0x4, R4 ;  /* 0x0000000409047825 */ /* 0x001fca00078e0204 */
[----:B------:R-:W3:Y:S01]  /*0250*/  LDG.E.CONSTANT R9, desc[UR6][R4.64+0x4] ;  /* 0x0000040604097981 */ /* 0x000ee2000c1e9900 */
[----:B--2---:R-:W-:-:S03]  /*0260*/  IMAD.WIDE R2, R7, 0x4, R2 ;  /* 0x0000000407027825 */ /* 0x004fc600078e0202 */
[----:B------:R-:W2:Y:S04]  /*0270*/  LDG.E.CONSTANT R11, desc[UR6][R4.64+0x8] ;  /* 0x00000806040b7981 */ /* 0x000ea8000c1e9900 */
[----:B------:R-:W3:Y:S04]  /*0280*/  LDG.E.CONSTANT R6, desc[UR6][R2.64+0x4] ;  /* 0x0000040602067981 */ /* 0x000ee8000c1e9900 */
[----:B------:R-:W4:Y:S04]  /*0290*/  LDG.E.CONSTANT R7, desc[UR6][R4.64] ;  /* 0x0000000604077981 */ /* 0x000f28000c1e9900 */
[----:B------:R-:W4:Y:S04]  /*02a0*/  LDG.E.CONSTANT R0, desc[UR6][R2.64] ;  /* 0x0000000602007981 */ /* 0x000f28000c1e9900 */
[----:B------:R-:W2:Y:S01]  /*02b0*/  LDG.E.CONSTANT R8, desc[UR6][R2.64+0x8] ;  /* 0x0000080602087981 */ /* 0x000ea2000c1e9900 */
[----:B---3--:R-:W-:Y:S01]  /*02c0*/  FADD R6, R6, -R9 ;  /* 0x8000000906067221 */ /* 0x008fe20000000000 */
[----:B----4-:R-:W-:-:S03]  /*02d0*/  FADD R0, R0, -R7 ;  /* 0x8000000700007221 */ /* 0x010fc60000000000 */
[----:B------:R-:W-:Y:S01]  /*02e0*/  FMUL R7, R6, R6 ;  /* 0x0000000606077220 */ /* 0x000fe20000400000 */
[----:B--2---:R-:W-:-:S03]  /*02f0*/  FADD R8, R8, -R11 ;  /* 0x8000000b08087221 */ /* 0x004fc60000000000 */
[----:B------:R-:W-:-:S04]  /*0300*/  FFMA R7, R0, R0, R7 ;  /* 0x0000000000077223 */ /* 0x000fc80000000007 */
[----:B------:R-:W-:-:S05]  /*0310*/  FFMA R7, R8, R8, R7 ;  /* 0x0000000808077223 */ /* 0x000fca0000000007 */
[----:B------:R-:W-:-:S13]  /*0320*/  FSETP.GT.AND P0, PT, R7, UR8, PT ;  /* 0x0000000807007c0b */ /* 0x000fda000bf04000 */
[----:B------:R-:W-:Y:S05]  /*0330*/  @!P0 EXIT ;  /* 0x000000000000894d */ /* 0x000fea0003800000 */
[----:B------:R-:W-:Y:S02]  /*0340*/  HFMA2 R4, -RZ, RZ, 0, 0 ;  /* 0x00000000ff047431 */ /* 0x000fe400000001ff */
[----:B------:R-:W-:Y:S01]  /*0350*/  IMAD.U32 R2, RZ, RZ, UR4 ;  /* 0x00000004ff027e24 */ /* 0x000fe2000f8e00ff */
[----:B------:R-:W-:Y:S02]  /*0360*/  MOV R3, UR5 ;  /* 0x0000000500037c02 */ /* 0x000fe40008000f00 */
[----:B------:R-:W-:-:S05]  /*0370*/  MOV R5, 0x1 ;  /* 0x0000000100057802 */ /* 0x000fca0000000f00 */
[----:B------:R-:W-:Y:S01]  /*0380*/  ATOMG.E.CAS.STRONG.GPU PT, RZ, [R2], R4, R5 ;  /* 0x0000000402ff73a9 */ /* 0x000fe200001ee105 */
[----:B------:R-:W-:Y:S05]  /*0390*/  EXIT ;  /* 0x000000000000794d */ /* 0x000fea0003800000 */
.L_x_2:
        /* <DEDUP_REMOVED lines=14> */
.L_x_4:


//--------------------- .nv.shared.reserved.0     --------------------------
	.section	.nv.shared.reserved.0,"aw",@nobits
	.weak		__nv_reservedSMEM_offset_0_alias
	.size		__nv_reservedSMEM_offset_0_alias, 0, 64
	.other		__nv_reservedSMEM_offset_0_alias,@"STO_CUDA_RESERVED_SHARED STV_DEFAULT"
__nv_reservedSMEM_offset_0_alias:
	.zero		0
	.zero		64


//--------------------- .nv.constant0._Z17find_edges_kernelPiiifbiiiiPKiS1_S1_S1_PKfS3_S_S_S_S_ --------------------------
	.section	.nv.constant0._Z17find_edges_kernelPiiifbiiiiPKiS1_S1_S1_PKfS3_S_S_S_S_,"a",@progbits
	.sectionflags	@""
	.align	4
.nv.constant0._Z17find_edges_kernelPiiifbiiiiPKiS1_S1_S1_PKfS3_S_S_S_S_:
	.zero		1016


//--------------------- .nv.constant0._Z27check_cache_validity_kernelPiiPKfS1_PKiS3_fi --------------------------
	.section	.nv.constant0._Z27check_cache_validity_kernelPiiPKfS1_PKiS3_fi,"a",@progbits
	.sectionflags	@""
	.align	4
.nv.constant0._Z27check_cache_validity_kernelPiiPKfS1_PKiS3_fi:
	.zero		952


//--------------------- SYMBOLS --------------------------

	.type		.nv.reservedSmem.offset0,@object
	.size		.nv.reservedSmem.offset0,0x4
